//
// Generated by NVIDIA NVVM Compiler
//
// Compiler Build ID: CL-36424714
// Cuda compilation tools, release 13.0, V13.0.88
// Based on NVVM 20.0.0
//

.version 9.0
.target sm_100
.address_size 64

	// .globl	_Z13conv2d_matmulPfS_S_iii

.visible .entry _Z13conv2d_matmulPfS_S_iii(
	.param .u64 .ptr .align 1 _Z13conv2d_matmulPfS_S_iii_param_0,
	.param .u64 .ptr .align 1 _Z13conv2d_matmulPfS_S_iii_param_1,
	.param .u64 .ptr .align 1 _Z13conv2d_matmulPfS_S_iii_param_2,
	.param .u32 _Z13conv2d_matmulPfS_S_iii_param_3,
	.param .u32 _Z13conv2d_matmulPfS_S_iii_param_4,
	.param .u32 _Z13conv2d_matmulPfS_S_iii_param_5
)
{
	.reg .pred 	%p<13>;
	.reg .b32 	%r<41>;
	.reg .b32 	%f<68>;
	.reg .b64 	%rd<53>;

	ld.param.u64 	%rd7, [_Z13conv2d_matmulPfS_S_iii_param_0];
	ld.param.u64 	%rd8, [_Z13conv2d_matmulPfS_S_iii_param_1];
	ld.param.u64 	%rd6, [_Z13conv2d_matmulPfS_S_iii_param_2];
	ld.param.u32 	%r20, [_Z13conv2d_matmulPfS_S_iii_param_3];
	ld.param.u32 	%r18, [_Z13conv2d_matmulPfS_S_iii_param_4];
	ld.param.u32 	%r19, [_Z13conv2d_matmulPfS_S_iii_param_5];
	cvta.to.global.u64 	%rd1, %rd8;
	cvta.to.global.u64 	%rd2, %rd7;
	mov.u32 	%r21, %ctaid.y;
	mov.u32 	%r22, %ntid.y;
	mov.u32 	%r23, %tid.y;
	mad.lo.s32 	%r1, %r21, %r22, %r23;
	mov.u32 	%r24, %ctaid.x;
	mov.u32 	%r25, %ntid.x;
	mov.u32 	%r26, %tid.x;
	mad.lo.s32 	%r2, %r24, %r25, %r26;
	setp.ge.s32 	%p1, %r1, %r20;
	setp.ge.s32 	%p2, %r2, %r18;
	or.pred  	%p3, %p1, %p2;
	@%p3 bra 	$L__BB0_14;
	setp.lt.s32 	%p4, %r19, 1;
	mov.f32 	%f67, 0f00000000;
	@%p4 bra 	$L__BB0_13;
	mul.lo.s32 	%r3, %r19, %r1;
	and.b32  	%r4, %r19, 7;
	setp.lt.u32 	%p5, %r19, 8;
	mov.f32 	%f67, 0f00000000;
	mov.b32 	%r39, 0;
	@%p5 bra 	$L__BB0_5;
	and.b32  	%r39, %r19, 2147483640;
	neg.s32 	%r37, %r39;
	shl.b32 	%r7, %r18, 3;
	mul.wide.u32 	%rd9, %r3, 4;
	add.s64 	%rd10, %rd9, %rd2;
	add.s64 	%rd52, %rd10, 16;
	mov.f32 	%f67, 0f00000000;
	mul.wide.s32 	%rd13, %r18, 4;
	mov.u32 	%r36, %r2;
$L__BB0_4:
	.pragma "nounroll";
	ld.global.f32 	%f17, [%rd52+-16];
	mul.wide.s32 	%rd11, %r36, 4;
	add.s64 	%rd12, %rd1, %rd11;
	ld.global.f32 	%f18, [%rd12];
	fma.rn.f32 	%f19, %f17, %f18, %f67;
	ld.global.f32 	%f20, [%rd52+-12];
	add.s64 	%rd14, %rd12, %rd13;
	ld.global.f32 	%f21, [%rd14];
	fma.rn.f32 	%f22, %f20, %f21, %f19;
	ld.global.f32 	%f23, [%rd52+-8];
	add.s64 	%rd15, %rd14, %rd13;
	ld.global.f32 	%f24, [%rd15];
	fma.rn.f32 	%f25, %f23, %f24, %f22;
	ld.global.f32 	%f26, [%rd52+-4];
	add.s64 	%rd16, %rd15, %rd13;
	ld.global.f32 	%f27, [%rd16];
	fma.rn.f32 	%f28, %f26, %f27, %f25;
	ld.global.f32 	%f29, [%rd52];
	add.s64 	%rd17, %rd16, %rd13;
	ld.global.f32 	%f30, [%rd17];
	fma.rn.f32 	%f31, %f29, %f30, %f28;
	ld.global.f32 	%f32, [%rd52+4];
	add.s64 	%rd18, %rd17, %rd13;
	ld.global.f32 	%f33, [%rd18];
	fma.rn.f32 	%f34, %f32, %f33, %f31;
	ld.global.f32 	%f35, [%rd52+8];
	add.s64 	%rd19, %rd18, %rd13;
	ld.global.f32 	%f36, [%rd19];
	fma.rn.f32 	%f37, %f35, %f36, %f34;
	ld.global.f32 	%f38, [%rd52+12];
	add.s64 	%rd20, %rd19, %rd13;
	ld.global.f32 	%f39, [%rd20];
	fma.rn.f32 	%f67, %f38, %f39, %f37;
	add.s32 	%r37, %r37, 8;
	add.s32 	%r36, %r36, %r7;
	add.s64 	%rd52, %rd52, 32;
	setp.ne.s32 	%p6, %r37, 0;
	@%p6 bra 	$L__BB0_4;
$L__BB0_5:
	setp.eq.s32 	%p7, %r4, 0;
	@%p7 bra 	$L__BB0_13;
	and.b32  	%r13, %r19, 3;
	setp.lt.u32 	%p8, %r4, 4;
	@%p8 bra 	$L__BB0_8;
	add.s32 	%r28, %r39, %r3;
	mul.wide.u32 	%rd21, %r28, 4;
	add.s64 	%rd22, %rd2, %rd21;
	ld.global.f32 	%f41, [%rd22];
	mad.lo.s32 	%r29, %r39, %r18, %r2;
	mul.wide.s32 	%rd23, %r29, 4;
	add.s64 	%rd24, %rd1, %rd23;
	ld.global.f32 	%f42, [%rd24];
	fma.rn.f32 	%f43, %f41, %f42, %f67;
	cvt.u64.u32 	%rd25, %r3;
	cvt.u64.u32 	%rd26, %r39;
	add.s64 	%rd27, %rd26, %rd25;
	shl.b64 	%rd28, %rd27, 2;
	add.s64 	%rd29, %rd2, %rd28;
	ld.global.f32 	%f44, [%rd29+4];
	mul.wide.s32 	%rd30, %r18, 4;
	add.s64 	%rd31, %rd24, %rd30;
	ld.global.f32 	%f45, [%rd31];
	fma.rn.f32 	%f46, %f44, %f45, %f43;
	ld.global.f32 	%f47, [%rd29+8];
	add.s64 	%rd32, %rd31, %rd30;
	ld.global.f32 	%f48, [%rd32];
	fma.rn.f32 	%f49, %f47, %f48, %f46;
	ld.global.f32 	%f50, [%rd29+12];
	add.s64 	%rd33, %rd32, %rd30;
	ld.global.f32 	%f51, [%rd33];
	fma.rn.f32 	%f67, %f50, %f51, %f49;
	add.s32 	%r39, %r39, 4;
$L__BB0_8:
	setp.eq.s32 	%p9, %r13, 0;
	@%p9 bra 	$L__BB0_13;
	setp.eq.s32 	%p10, %r13, 1;
	@%p10 bra 	$L__BB0_11;
	add.s32 	%r30, %r39, %r3;
	mul.wide.u32 	%rd34, %r30, 4;
	add.s64 	%rd35, %rd2, %rd34;
	ld.global.f32 	%f53, [%rd35];
	mad.lo.s32 	%r31, %r39, %r18, %r2;
	mul.wide.s32 	%rd36, %r31, 4;
	add.s64 	%rd37, %rd1, %rd36;
	ld.global.f32 	%f54, [%rd37];
	fma.rn.f32 	%f55, %f53, %f54, %f67;
	cvt.u64.u32 	%rd38, %r3;
	cvt.u64.u32 	%rd39, %r39;
	add.s64 	%rd40, %rd39, %rd38;
	shl.b64 	%rd41, %rd40, 2;
	add.s64 	%rd42, %rd2, %rd41;
	ld.global.f32 	%f56, [%rd42+4];
	mul.wide.s32 	%rd43, %r18, 4;
	add.s64 	%rd44, %rd37, %rd43;
	ld.global.f32 	%f57, [%rd44];
	fma.rn.f32 	%f67, %f56, %f57, %f55;
	add.s32 	%r39, %r39, 2;
$L__BB0_11:
	and.b32  	%r32, %r19, 1;
	setp.eq.b32 	%p11, %r32, 1;
	not.pred 	%p12, %p11;
	@%p12 bra 	$L__BB0_13;
	add.s32 	%r33, %r39, %r3;
	mul.wide.u32 	%rd45, %r33, 4;
	add.s64 	%rd46, %rd2, %rd45;
	ld.global.f32 	%f58, [%rd46];
	mad.lo.s32 	%r34, %r39, %r18, %r2;
	mul.wide.s32 	%rd47, %r34, 4;
	add.s64 	%rd48, %rd1, %rd47;
	ld.global.f32 	%f59, [%rd48];
	fma.rn.f32 	%f67, %f58, %f59, %f67;
$L__BB0_13:
	mad.lo.s32 	%r35, %r18, %r1, %r2;
	cvta.to.global.u64 	%rd49, %rd6;
	mul.wide.s32 	%rd50, %r35, 4;
	add.s64 	%rd51, %rd49, %rd50;
	st.global.f32 	[%rd51], %f67;
$L__BB0_14:
	ret;

}


// ===== COMPILED SASS (sm_100) =====

	.target	sm_100

	.elftype	@"ET_EXEC"


//--------------------- .note.nv.tkinfo           --------------------------
	.section	.note.nv.tkinfo,"",@"SHT_NOTE"
	.sectionflags	@"SHF_NOTE_NV_TKINFO"
	.tkinfo
        /*0018*/ 	.word	0x00000002
        /*0030*/ 	.string	""
        /*0030*/ 	.string	"ptxas"
        /*0030*/ 	.string	"Cuda compilation tools, release 13.0, V13.0.88"
        /*0030*/ 	.string	"Build cuda_13.0.r13.0/compiler.36424714_0"
        /*0030*/ 	.string	"-arch sm_100 -m 64 "



//--------------------- .note.nv.cuinfo           --------------------------
	.section	.note.nv.cuinfo,"",@"SHT_NOTE"
	.sectionflags	@"SHF_NOTE_NV_CUINFO"
        /*0018*/ 	.short	0x0002
        /*001a*/ 	.short	0x0064
        /*001c*/ 	.short	0x0082
	.zero		2


//--------------------- .nv.info                  --------------------------
	.section	.nv.info,"",@"SHT_CUDA_INFO"
	.align	4


	//----- nvinfo : EIATTR_REGCOUNT
	.align		4
        /*0000*/ 	.byte	0x04, 0x2f
        /*0002*/ 	.short	(.L_1 - .L_0)
	.align		4
.L_0:
        /*0004*/ 	.word	index@(_Z13conv2d_matmulPfS_S_iii)
        /*0008*/ 	.word	0x00000020


	//----- nvinfo : EIATTR_FRAME_SIZE
	.align		4
.L_1:
        /*000c*/ 	.byte	0x04, 0x11
        /*000e*/ 	.short	(.L_3 - .L_2)
	.align		4
.L_2:
        /*0010*/ 	.word	index@(_Z13conv2d_matmulPfS_S_iii)
        /*0014*/ 	.word	0x00000000


	//----- nvinfo : EIATTR_MIN_STACK_SIZE
	.align		4
.L_3:
        /*0018*/ 	.byte	0x04, 0x12
        /*001a*/ 	.short	(.L_5 - .L_4)
	.align		4
.L_4:
        /*001c*/ 	.word	index@(_Z13conv2d_matmulPfS_S_iii)
        /*0020*/ 	.word	0x00000000
.L_5:


//--------------------- .nv.compat                --------------------------
	.section	.nv.compat,"",@"SHT_CUDA_COMPAT_INFO"
	.align	4
        /*0000*/ 	.byte	0x02, 0x09, 0x00, 0x00, 0x02, 0x02, 0x01, 0x00, 0x02, 0x05, 0x05, 0x00, 0x03, 0x07, 0x01, 0x01
        /*0010*/ 	.byte	0x02, 0x03, 0x00, 0x00, 0x02, 0x06, 0x01, 0x00, 0x04, 0x0b, 0x08, 0x00, 0x09, 0x00, 0x00, 0x00
        /*0020*/ 	.byte	0x00, 0x00, 0x00, 0x00


//--------------------- .nv.info._Z13conv2d_matmulPfS_S_iii --------------------------
	.section	.nv.info._Z13conv2d_matmulPfS_S_iii,"",@"SHT_CUDA_INFO"
	.sectionflags	@""
	.align	4


	//----- nvinfo : EIATTR_CUDA_API_VERSION
	.align		4
        /*0000*/ 	.byte	0x04, 0x37
        /*0002*/ 	.short	(.L_7 - .L_6)
.L_6:
        /*0004*/ 	.word	0x00000082


	//----- nvinfo : EIATTR_KPARAM_INFO
	.align		4
.L_7:
        /*0008*/ 	.byte	0x04, 0x17
        /*000a*/ 	.short	(.L_9 - .L_8)
.L_8:
        /*000c*/ 	.word	0x00000000
        /*0010*/ 	.short	0x0005
        /*0012*/ 	.short	0x0020
        /*0014*/ 	.byte	0x00, 0xf0, 0x11, 0x00


	//----- nvinfo : EIATTR_KPARAM_INFO
	.align		4
.L_9:
        /*0018*/ 	.byte	0x04, 0x17
        /*001a*/ 	.short	(.L_11 - .L_10)
.L_10:
        /*001c*/ 	.word	0x00000000
        /*0020*/ 	.short	0x0004
        /*0022*/ 	.short	0x001c
        /*0024*/ 	.byte	0x00, 0xf0, 0x11, 0x00


	//----- nvinfo : EIATTR_KPARAM_INFO
	.align		4
.L_11:
        /*0028*/ 	.byte	0x04, 0x17
        /*002a*/ 	.short	(.L_13 - .L_12)
.L_12:
        /*002c*/ 	.word	0x00000000
        /*0030*/ 	.short	0x0003
        /*0032*/ 	.short	0x0018
        /*0034*/ 	.byte	0x00, 0xf0, 0x11, 0x00


	//----- nvinfo : EIATTR_KPARAM_INFO
	.align		4
.L_13:
        /*0038*/ 	.byte	0x04, 0x17
        /*003a*/ 	.short	(.L_15 - .L_14)
.L_14:
        /*003c*/ 	.word	0x00000000
        /*0040*/ 	.short	0x0002
        /*0042*/ 	.short	0x0010
        /*0044*/ 	.byte	0x00, 0xf5, 0x21, 0x00


	//----- nvinfo : EIATTR_KPARAM_INFO
	.align		4
.L_15:
        /*0048*/ 	.byte	0x04, 0x17
        /*004a*/ 	.short	(.L_17 - .L_16)
.L_16:
        /*004c*/ 	.word	0x00000000
        /*0050*/ 	.short	0x0001
        /*0052*/ 	.short	0x0008
        /*0054*/ 	.byte	0x00, 0xf5, 0x21, 0x00


	//----- nvinfo : EIATTR_KPARAM_INFO
	.align		4
.L_17:
        /*0058*/ 	.byte	0x04, 0x17
        /*005a*/ 	.short	(.L_19 - .L_18)
.L_18:
        /*005c*/ 	.word	0x00000000
        /*0060*/ 	.short	0x0000
        /*0062*/ 	.short	0x0000
        /*0064*/ 	.byte	0x00, 0xf5, 0x21, 0x00


	//----- nvinfo : EIATTR_SPARSE_MMA_MASK
	.align		4
.L_19:
        /*0068*/ 	.byte	0x03, 0x50
        /*006a*/ 	.short	0x0000


	//----- nvinfo : EIATTR_MAXREG_COUNT
	.align		4
        /*006c*/ 	.byte	0x03, 0x1b
        /*006e*/ 	.short	0x00ff


	//----- nvinfo : EIATTR_MERCURY_ISA_VERSION
	.align		4
        /*0070*/ 	.byte	0x03, 0x5f
        /*0072*/ 	.short	0x0101


	//----- nvinfo : EIATTR_VRC_CTA_INIT_COUNT
	.align		4
        /*0074*/ 	.byte	0x02, 0x4a
	.zero		1
	.zero		1


	//----- nvinfo : EIATTR_EXIT_INSTR_OFFSETS
	.align		4
        /*0078*/ 	.byte	0x04, 0x1c
        /*007a*/ 	.short	(.L_21 - .L_20)


	//   ....[0]....
.L_20:
        /*007c*/ 	.word	0x000000c0


	//   ....[1]....
        /*0080*/ 	.word	0x000008e0


	//----- nvinfo : EIATTR_CBANK_PARAM_SIZE
	.align		4
.L_21:
        /*0084*/ 	.byte	0x03, 0x19
        /*0086*/ 	.short	0x0024


	//----- nvinfo : EIATTR_PARAM_CBANK
	.align		4
        /*0088*/ 	.byte	0x04, 0x0a
        /*008a*/ 	.short	(.L_23 - .L_22)
	.align		4
.L_22:
        /*008c*/ 	.word	index@(.nv.constant0._Z13conv2d_matmulPfS_S_iii)
        /*0090*/ 	.short	0x0380
        /*0092*/ 	.short	0x0024


	//----- nvinfo : EIATTR_SW_WAR
	.align		4
.L_23:
        /*0094*/ 	.byte	0x04, 0x36
        /*0096*/ 	.short	(.L_25 - .L_24)
.L_24:
        /*0098*/ 	.word	0x00000008
.L_25:


//--------------------- .nv.callgraph             --------------------------
	.section	.nv.callgraph,"",@"SHT_CUDA_CALLGRAPH"
	.align	4
	.sectionentsize	8
	.align		4
        /*0000*/ 	.word	0x00000000
	.align		4
        /*0004*/ 	.word	0xffffffff
	.align		4
        /*0008*/ 	.word	0x00000000
	.align		4
        /*000c*/ 	.word	0xfffffffe
	.align		4
        /*0010*/ 	.word	0x00000000
	.align		4
        /*0014*/ 	.word	0xfffffffd
	.align		4
        /*0018*/ 	.word	0x00000000
	.align		4
        /*001c*/ 	.word	0xfffffffc


//--------------------- .text._Z13conv2d_matmulPfS_S_iii --------------------------
	.section	.text._Z13conv2d_matmulPfS_S_iii,"ax",@progbits
	.align	128
        .global         _Z13conv2d_matmulPfS_S_iii
        .type           _Z13conv2d_matmulPfS_S_iii,@function
        .size           _Z13conv2d_matmulPfS_S_iii,(.L_x_5 - _Z13conv2d_matmulPfS_S_iii)
        .other          _Z13conv2d_matmulPfS_S_iii,@"STO_CUDA_ENTRY STV_DEFAULT"
_Z13conv2d_matmulPfS_S_iii:
.text._Z13conv2d_matmulPfS_S_iii:
[----:B------:R-:W-:Y:S01]  /*0000*/  LDC R1, c[0x0][0x37c] ;  /* 0x0000df00ff017b82 */ /* 0x000fe20000000800 */
[----:B------:R-:W0:Y:S07]  /*0010*/  S2R R5, SR_TID.X ;  /* 0x0000000000057919 */ /* 0x000e2e0000002100 */
[----:B------:R-:W1:Y:S01]  /*0020*/  LDC R19, c[0x0][0x364] ;  /* 0x0000d900ff137b82 */ /* 0x000e620000000800 */
[----:B------:R-:W1:Y:S07]  /*0030*/  S2R R4, SR_TID.Y ;  /* 0x0000000000047919 */ /* 0x000e6e0000002200 */
[----:B------:R-:W0:Y:S08]  /*0040*/  S2UR UR5, SR_CTAID.X ;  /* 0x00000000000579c3 */ /* 0x000e300000002500 */
[----:B------:R-:W0:Y:S08]  /*0050*/  LDC R0, c[0x0][0x360] ;  /* 0x0000d800ff007b82 */ /* 0x000e300000000800 */
[----:B------:R-:W1:Y:S08]  /*0060*/  S2UR UR4, SR_CTAID.Y ;  /* 0x00000000000479c3 */ /* 0x000e700000002600 */
[----:B------:R-:W2:Y:S01]  /*0070*/  LDC.64 R2, c[0x0][0x398] ;  /* 0x0000e600ff027b82 */ /* 0x000ea20000000a00 */
[----:B0-----:R-:W-:-:S02]  /*0080*/  IMAD R0, R0, UR5, R5 ;  /* 0x0000000500007c24 */ /* 0x001fc4000f8e0205 */
[----:B-1----:R-:W-:-:S03]  /*0090*/  IMAD R19, R19, UR4, R4 ;  /* 0x0000000413137c24 */ /* 0x002fc6000f8e0204 */
[----:B--2---:R-:W-:-:S04]  /*00a0*/  ISETP.GE.AND P0, PT, R0, R3, PT ;  /* 0x000000030000720c */ /* 0x004fc80003f06270 */
[----:B------:R-:W-:-:S13]  /*00b0*/  ISETP.GE.OR P0, PT, R19, R2, P0 ;  /* 0x000000021300720c */ /* 0x000fda0000706670 */
[----:B------:R-:W-:Y:S05]  /*00c0*/  @P0 EXIT ;  /* 0x000000000000094d */ /* 0x000fea0003800000 */
[----:B------:R-:W0:Y:S01]  /*00d0*/  LDC R2, c[0x0][0x3a0] ;  /* 0x0000e800ff027b82 */ /* 0x000e220000000800 */
[----:B------:R-:W1:Y:S01]  /*00e0*/  LDCU.64 UR4, c[0x0][0x358] ;  /* 0x00006b00ff0477ac */ /* 0x000e620008000a00 */
[----:B------:R-:W-:Y:S01]  /*00f0*/  HFMA2 R24, -RZ, RZ, 0, 0 ;  /* 0x00000000ff187431 */ /* 0x000fe200000001ff */
[----:B0-----:R-:W-:-:S13]  /*0100*/  ISETP.GE.AND P0, PT, R2, 0x1, PT ;  /* 0x000000010200780c */ /* 0x001fda0003f06270 */
[----:B-1----:R-:W-:Y:S05]  /*0110*/  @!P0 BRA `(.L_x_0) ;  /* 0x0000000400e08947 */ /* 0x002fea0003800000 */
[C---:B------:R-:W-:Y:S01]  /*0120*/  ISETP.GE.U32.AND P1, PT, R2.reuse, 0x8, PT ;  /* 0x000000080200780c */ /* 0x040fe20003f26070 */
[----:B------:R-:W-:Y:S01]  /*0130*/  IMAD R20, R19, R2, RZ ;  /* 0x0000000213147224 */ /* 0x000fe200078e02ff */
[----:B------:R-:W-:Y:S02]  /*0140*/  LOP3.LUT R27, R2, 0x7, RZ, 0xc0, !PT ;  /* 0x00000007021b7812 */ /* 0x000fe400078ec0ff */
[----:B------:R-:W-:Y:S02]  /*0150*/  MOV R24, RZ ;  /* 0x000000ff00187202 */ /* 0x000fe40000000f00 */
[----:B------:R-:W-:Y:S02]  /*0160*/  ISETP.NE.AND P0, PT, R27, RZ, PT ;  /* 0x000000ff1b00720c */ /* 0x000fe40003f05270 */
[----:B------:R-:W-:-:S05]  /*0170*/  MOV R21, RZ ;  /* 0x000000ff00157202 */ /* 0x000fca0000000f00 */
[----:B------:R-:W-:Y:S06]  /*0180*/  @!P1 BRA `(.L_x_1) ;  /* 0x0000000000c49947 */ /* 0x000fec0003800000 */
[----:B------:R-:W0:Y:S01]  /*0190*/  LDC.64 R4, c[0x0][0x380] ;  /* 0x0000e000ff047b82 */ /* 0x000e220000000a00 */
[----:B------:R-:W-:Y:S02]  /*01a0*/  LOP3.LUT R21, R2, 0x7ffffff8, RZ, 0xc0, !PT ;  /* 0x7ffffff802157812 */ /* 0x000fe400078ec0ff */
[----:B------:R-:W-:Y:S02]  /*01b0*/  MOV R24, RZ ;  /* 0x000000ff00187202 */ /* 0x000fe40000000f00 */
[----:B------:R-:W-:Y:S02]  /*01c0*/  MOV R18, R0 ;  /* 0x0000000000127202 */ /* 0x000fe40000000f00 */
[----:B------:R-:W-:Y:S01]  /*01d0*/  IADD3 R22, PT, PT, -R21, RZ, RZ ;  /* 0x000000ff15167210 */ /* 0x000fe20007ffe1ff */
[----:B0-----:R-:W-:-:S03]  /*01e0*/  IMAD.WIDE.U32 R4, R20, 0x4, R4 ;  /* 0x0000000414047825 */ /* 0x001fc600078e0004 */
[----:B------:R-:W-:-:S04]  /*01f0*/  IADD3 R6, P1, PT, R4, 0x10, RZ ;  /* 0x0000001004067810 */ /* 0x000fc80007f3e0ff */
[----:B------:R-:W-:-:S09]  /*0200*/  IADD3.X R7, PT, PT, RZ, R5, RZ, P1, !PT ;  /* 0x00000005ff077210 */ /* 0x000fd20000ffe4ff */
.L_x_2:
[----:B------:R-:W0:Y:S01]  /*0210*/  LDC.64 R16, c[0x0][0x388] ;  /* 0x0000e200ff107b82 */ /* 0x000e220000000a00 */
[----:B------:R-:W-:Y:S02]  /*0220*/  MOV R4, R6 ;  /* 0x0000000600047202 */ /* 0x000fe40000000f00 */
[----:B------:R-:W-:-:S05]  /*0230*/  MOV R5, R7 ;  /* 0x0000000700057202 */ /* 0x000fca0000000f00 */
[----:B------:R-:W2:Y:S04]  /*0240*/  LDG.E R25, desc[UR4][R4.64+-0x10] ;  /* 0xfffff00404197981 */ /* 0x000ea8000c1e1900 */
[----:B------:R-:W3:Y:S04]  /*0250*/  LDG.E R23, desc[UR4][R4.64+-0xc] ;  /* 0xfffff40404177981 */ /* 0x000ee8000c1e1900 */
[----:B------:R-:W4:Y:S04]  /*0260*/  LDG.E R29, desc[UR4][R4.64+-0x8] ;  /* 0xfffff804041d7981 */ /* 0x000f28000c1e1900 */
[----:B------:R-:W5:Y:S01]  /*0270*/  LDG.E R28, desc[UR4][R4.64+-0x4] ;  /* 0xfffffc04041c7981 */ /* 0x000f62000c1e1900 */
[----:B0-----:R-:W-:-:S05]  /*0280*/  IMAD.WIDE R16, R18, 0x4, R16 ;  /* 0x0000000412107825 */ /* 0x001fca00078e0210 */
[----:B------:R0:W2:Y:S01]  /*0290*/  LDG.E R26, desc[UR4][R16.64] ;  /* 0x00000004101a7981 */ /* 0x0000a2000c1e1900 */
[----:B------:R-:W-:-:S04]  /*02a0*/  IMAD.WIDE R14, R3, 0x4, R16 ;  /* 0x00000004030e7825 */ /* 0x000fc800078e0210 */
[C---:B------:R-:W-:Y:S02]  /*02b0*/  IMAD.WIDE R6, R3.reuse, 0x4, R14 ;  /* 0x0000000403067825 */ /* 0x040fe400078e020e */
[----:B------:R-:W3:Y:S02]  /*02c0*/  LDG.E R14, desc[UR4][R14.64] ;  /* 0x000000040e0e7981 */ /* 0x000ee4000c1e1900 */
[C---:B------:R-:W-:Y:S02]  /*02d0*/  IMAD.WIDE R10, R3.reuse, 0x4, R6 ;  /* 0x00000004030a7825 */ /* 0x040fe400078e0206 */
[----:B------:R-:W4:Y:S02]  /*02e0*/  LDG.E R6, desc[UR4][R6.64] ;  /* 0x0000000406067981 */ /* 0x000f24000c1e1900 */
[C---:B------:R-:W-:Y:S02]  /*02f0*/  IMAD.WIDE R8, R3.reuse, 0x4, R10 ;  /* 0x0000000403087825 */ /* 0x040fe400078e020a */
[----:B------:R-:W5:Y:S02]  /*0300*/  LDG.E R10, desc[UR4][R10.64] ;  /* 0x000000040a0a7981 */ /* 0x000f64000c1e1900 */
[----:B------:R-:W-:-:S02]  /*0310*/  IMAD.WIDE R12, R3, 0x4, R8 ;  /* 0x00000004030c7825 */ /* 0x000fc400078e0208 */
[----:B------:R-:W5:Y:S04]  /*0320*/  LDG.E R7, desc[UR4][R4.64] ;  /* 0x0000000404077981 */ /* 0x000f68000c1e1900 */
[----:B------:R-:W5:Y:S01]  /*0330*/  LDG.E R8, desc[UR4][R8.64] ;  /* 0x0000000408087981 */ /* 0x000f62000c1e1900 */
[----:B0-----:R-:W-:-:S03]  /*0340*/  IMAD.WIDE R16, R3, 0x4, R12 ;  /* 0x0000000403107825 */ /* 0x001fc600078e020c */
[----:B------:R-:W5:Y:S04]  /*0350*/  LDG.E R12, desc[UR4][R12.64] ;  /* 0x000000040c0c7981 */ /* 0x000f68000c1e1900 */
[----:B------:R-:W5:Y:S04]  /*0360*/  LDG.E R15, desc[UR4][R16.64] ;  /* 0x00000004100f7981 */ /* 0x000f68000c1e1900 */
[----:B------:R-:W5:Y:S04]  /*0370*/  LDG.E R9, desc[UR4][R4.64+0x4] ;  /* 0x0000040404097981 */ /* 0x000f68000c1e1900 */
[----:B------:R-:W5:Y:S01]  /*0380*/  LDG.E R11, desc[UR4][R4.64+0xc] ;  /* 0x00000c04040b7981 */ /* 0x000f62000c1e1900 */
[----:B--2---:R-:W-:Y:S01]  /*0390*/  FFMA R26, R25, R26, R24 ;  /* 0x0000001a191a7223 */ /* 0x004fe20000000018 */
[----:B------:R-:W-:-:S02]  /*03a0*/  IMAD.WIDE R24, R3, 0x4, R16 ;  /* 0x0000000403187825 */ /* 0x000fc400078e0210 */
[----:B------:R-:W2:Y:S04]  /*03b0*/  LDG.E R16, desc[UR4][R4.64+0x8] ;  /* 0x0000080404107981 */ /* 0x000ea8000c1e1900 */
[----:B------:R-:W2:Y:S01]  /*03c0*/  LDG.E R24, desc[UR4][R24.64] ;  /* 0x0000000418187981 */ /* 0x000ea2000c1e1900 */
[----:B---3--:R-:W-:Y:S01]  /*03d0*/  FFMA R14, R23, R14, R26 ;  /* 0x0000000e170e7223 */ /* 0x008fe2000000001a */
[----:B------:R-:W-:-:S03]  /*03e0*/  IADD3 R22, PT, PT, R22, 0x8, RZ ;  /* 0x0000000816167810 */ /* 0x000fc60007ffe0ff */
[----:B----4-:R-:W-:Y:S01]  /*03f0*/  FFMA R29, R29, R6, R14 ;  /* 0x000000061d1d7223 */ /* 0x010fe2000000000e */
[----:B------:R-:W-:-:S03]  /*0400*/  ISETP.NE.AND P1, PT, R22, RZ, PT ;  /* 0x000000ff1600720c */ /* 0x000fc60003f25270 */
[----:B-----5:R-:W-:Y:S01]  /*0410*/  FFMA R10, R28, R10, R29 ;  /* 0x0000000a1c0a7223 */ /* 0x020fe2000000001d */
[----:B------:R-:W-:-:S03]  /*0420*/  IADD3 R6, P2, PT, R4, 0x20, RZ ;  /* 0x0000002004067810 */ /* 0x000fc60007f5e0ff */
[----:B------:R-:W-:Y:S01]  /*0430*/  FFMA R8, R7, R8, R10 ;  /* 0x0000000807087223 */ /* 0x000fe2000000000a */
[----:B------:R-:W-:Y:S02]  /*0440*/  IADD3.X R7, PT, PT, RZ, R5, RZ, P2, !PT ;  /* 0x00000005ff077210 */ /* 0x000fe400017fe4ff */
[----:B------:R-:W-:Y:S01]  /*0450*/  LEA R18, R3, R18, 0x3 ;  /* 0x0000001203127211 */ /* 0x000fe200078e18ff */
[----:B------:R-:W-:-:S04]  /*0460*/  FFMA R9, R9, R12, R8 ;  /* 0x0000000c09097223 */ /* 0x000fc80000000008 */
[----:B--2---:R-:W-:-:S04]  /*0470*/  FFMA R16, R16, R15, R9 ;  /* 0x0000000f10107223 */ /* 0x004fc80000000009 */
[----:B------:R-:W-:Y:S01]  /*0480*/  FFMA R24, R11, R24, R16 ;  /* 0x000000180b187223 */ /* 0x000fe20000000010 */
[----:B------:R-:W-:Y:S06]  /*0490*/  @P1 BRA `(.L_x_2) ;  /* 0xfffffffc005c1947 */ /* 0x000fec000383ffff */
.L_x_1:
[----:B------:R-:W-:Y:S05]  /*04a0*/  @!P0 BRA `(.L_x_0) ;  /* 0x0000000000fc8947 */ /* 0x000fea0003800000 */
[----:B------:R-:W-:Y:S02]  /*04b0*/  ISETP.GE.U32.AND P1, PT, R27, 0x4, PT ;  /* 0x000000041b00780c */ /* 0x000fe40003f26070 */
[----:B------:R-:W-:-:S04]  /*04c0*/  LOP3.LUT R16, R2, 0x3, RZ, 0xc0, !PT ;  /* 0x0000000302107812 */ /* 0x000fc800078ec0ff */
[----:B------:R-:W-:-:S07]  /*04d0*/  ISETP.NE.AND P0, PT, R16, RZ, PT ;  /* 0x000000ff1000720c */ /* 0x000fce0003f05270 */
[----:B------:R-:W-:Y:S06]  /*04e0*/  @!P1 BRA `(.L_x_3) ;  /* 0x00000000006c9947 */ /* 0x000fec0003800000 */
[----:B------:R-:W0:Y:S01]  /*04f0*/  LDC.64 R6, c[0x0][0x388] ;  /* 0x0000e200ff067b82 */ /* 0x000e220000000a00 */
[----:B------:R-:W1:Y:S01]  /*0500*/  LDCU.64 UR6, c[0x0][0x380] ;  /* 0x00007000ff0677ac */ /* 0x000e620008000a00 */
[----:B------:R-:W-:Y:S01]  /*0510*/  IMAD R9, R21, R3, R0 ;  /* 0x0000000315097224 */ /* 0x000fe200078e0200 */
[CC--:B------:R-:W-:Y:S02]  /*0520*/  IADD3 R5, PT, PT, R20.reuse, R21.reuse, RZ ;  /* 0x0000001514057210 */ /* 0x0c0fe40007ffe0ff */
[----:B------:R-:W-:-:S03]  /*0530*/  IADD3 R10, P1, PT, R20, R21, RZ ;  /* 0x00000015140a7210 */ /* 0x000fc60007f3e0ff */
[----:B------:R-:W2:Y:S01]  /*0540*/  LDC.64 R14, c[0x0][0x380] ;  /* 0x0000e000ff0e7b82 */ /* 0x000ea20000000a00 */
[----:B0-----:R-:W-:-:S04]  /*0550*/  IMAD.WIDE R6, R9, 0x4, R6 ;  /* 0x0000000409067825 */ /* 0x001fc800078e0206 */
[----:B------:R-:W-:Y:S02]  /*0560*/  IMAD.WIDE R8, R3, 0x4, R6 ;  /* 0x0000000403087825 */ /* 0x000fe400078e0206 */
[----:B------:R-:W3:Y:S02]  /*0570*/  LDG.E R6, desc[UR4][R6.64] ;  /* 0x0000000406067981 */ /* 0x000ee4000c1e1900 */
[----:B--2---:R-:W-:Y:S01]  /*0580*/  IMAD.WIDE.U32 R14, R5, 0x4, R14 ;  /* 0x00000004050e7825 */ /* 0x004fe200078e000e */
[----:B------:R-:W-:Y:S02]  /*0590*/  IADD3.X R5, PT, PT, RZ, RZ, RZ, P1, !PT ;  /* 0x000000ffff057210 */ /* 0x000fe40000ffe4ff */
[----:B-1----:R-:W-:-:S03]  /*05a0*/  LEA R4, P1, R10, UR6, 0x2 ;  /* 0x000000060a047c11 */ /* 0x002fc6000f8210ff */
[----:B------:R-:W3:Y:S01]  /*05b0*/  LDG.E R15, desc[UR4][R14.64] ;  /* 0x000000040e0f7981 */ /* 0x000ee2000c1e1900 */
[----:B------:R-:W-:Y:S01]  /*05c0*/  LEA.HI.X R5, R10, UR7, R5, 0x2, P1 ;  /* 0x000000070a057c11 */ /* 0x000fe200088f1405 */
[C---:B------:R-:W-:Y:S02]  /*05d0*/  IMAD.WIDE R10, R3.reuse, 0x4, R8 ;  /* 0x00000004030a7825 */ /* 0x040fe400078e0208 */
[----:B------:R-:W2:Y:S04]  /*05e0*/  LDG.E R8, desc[UR4][R8.64] ;  /* 0x0000000408087981 */ /* 0x000ea8000c1e1900 */
[----:B------:R-:W2:Y:S01]  /*05f0*/  LDG.E R17, desc[UR4][R4.64+0x4] ;  /* 0x0000040404117981 */ /* 0x000ea2000c1e1900 */
[----:B------:R-:W-:-:S03]  /*0600*/  IMAD.WIDE R12, R3, 0x4, R10 ;  /* 0x00000004030c7825 */ /* 0x000fc600078e020a */
[----:B------:R-:W4:Y:S04]  /*0610*/  LDG.E R22, desc[UR4][R10.64] ;  /* 0x000000040a167981 */ /* 0x000f28000c1e1900 */
[----:B------:R-:W4:Y:S04]  /*0620*/  LDG.E R18, desc[UR4][R4.64+0x8] ;  /* 0x0000080404127981 */ /* 0x000f28000c1e1900 */
[----:B------:R-:W5:Y:S04]  /*0630*/  LDG.E R26, desc[UR4][R4.64+0xc] ;  /* 0x00000c04041a7981 */ /* 0x000f68000c1e1900 */
[----:B------:R-:W5:Y:S01]  /*0640*/  LDG.E R12, desc[UR4][R12.64] ;  /* 0x000000040c0c7981 */ /* 0x000f62000c1e1900 */
[----:B------:R-:W-:Y:S01]  /*0650*/  IADD3 R21, PT, PT, R21, 0x4, RZ ;  /* 0x0000000415157810 */ /* 0x000fe20007ffe0ff */
[----:B---3--:R-:W-:-:S04]  /*0660*/  FFMA R24, R15, R6, R24 ;  /* 0x000000060f187223 */ /* 0x008fc80000000018 */
[----:B--2---:R-:W-:-:S04]  /*0670*/  FFMA R17, R17, R8, R24 ;  /* 0x0000000811117223 */ /* 0x004fc80000000018 */
[----:B----4-:R-:W-:-:S04]  /*0680*/  FFMA R17, R18, R22, R17 ;  /* 0x0000001612117223 */ /* 0x010fc80000000011 */
[----:B-----5:R-:W-:-:S07]  /*0690*/  FFMA R24, R26, R12, R17 ;  /* 0x0000000c1a187223 */ /* 0x020fce0000000011 */
.L_x_3:
[----:B------:R-:W-:Y:S05]  /*06a0*/  @!P0 BRA `(.L_x_0) ;  /* 0x00000000007c8947 */ /* 0x000fea0003800000 */
[----:B------:R-:W-:Y:S01]  /*06b0*/  ISETP.NE.AND P1, PT, R16, 0x1, PT ;  /* 0x000000011000780c */ /* 0x000fe20003f25270 */
[----:B------:R-:W0:Y:S01]  /*06c0*/  LDC.64 R12, c[0x0][0x380] ;  /* 0x0000e000ff0c7b82 */ /* 0x000e220000000a00 */
[----:B------:R-:W-:-:S04]  /*06d0*/  LOP3.LUT R2, R2, 0x1, RZ, 0xc0, !PT ;  /* 0x0000000102027812 */ /* 0x000fc800078ec0ff */
[----:B------:R-:W-:-:S03]  /*06e0*/  ISETP.NE.U32.AND P0, PT, R2, 0x1, PT ;  /* 0x000000010200780c */ /* 0x000fc60003f05070 */
[----:B------:R-:W1:Y:S04]  /*06f0*/  LDC.64 R10, c[0x0][0x388] ;  /* 0x0000e200ff0a7b82 */ /* 0x000e680000000a00 */
[CC--:B------:R-:W-:Y:S02]  /*0700*/  @P1 IADD3 R15, PT, PT, R20.reuse, R21.reuse, RZ ;  /* 0x00000015140f1210 */ /* 0x0c0fe40007ffe0ff */
[----:B------:R-:W-:Y:S02]  /*0710*/  @P1 IADD3 R2, P2, PT, R20, R21, RZ ;  /* 0x0000001514021210 */ /* 0x000fe40007f5e0ff */
[----:B------:R-:W2:Y:S02]  /*0720*/  @P1 LDC.64 R4, c[0x0][0x380] ;  /* 0x0000e000ff041b82 */ /* 0x000ea40000000a00 */
[----:B------:R-:W-:-:S06]  /*0730*/  @P1 IADD3.X R14, PT, PT, RZ, RZ, RZ, P2, !PT ;  /* 0x000000ffff0e1210 */ /* 0x000fcc00017fe4ff */
[----:B------:R-:W3:Y:S01]  /*0740*/  LDC.64 R6, c[0x0][0x380] ;  /* 0x0000e000ff067b82 */ /* 0x000ee20000000a00 */
[----:B0-----:R-:W-:-:S04]  /*0750*/  @P1 IMAD.WIDE.U32 R12, R15, 0x4, R12 ;  /* 0x000000040f0c1825 */ /* 0x001fc800078e000c */
[C---:B------:R-:W-:Y:S01]  /*0760*/  @P1 IMAD R15, R21.reuse, R3, R0 ;  /* 0x00000003150f1224 */ /* 0x040fe200078e0200 */
[----:B------:R-:W-:Y:S01]  /*0770*/  @P1 IADD3 R21, PT, PT, R21, 0x2, RZ ;  /* 0x0000000215151810 */ /* 0x000fe20007ffe0ff */
[----:B------:R-:W4:Y:S01]  /*0780*/  @P1 LDG.E R13, desc[UR4][R12.64] ;  /* 0x000000040c0d1981 */ /* 0x000f22000c1e1900 */
[----:B------:R-:W0:Y:S01]  /*0790*/  LDC.64 R8, c[0x0][0x388] ;  /* 0x0000e200ff087b82 */ /* 0x000e220000000a00 */
[----:B-1----:R-:W-:Y:S01]  /*07a0*/  @P1 IMAD.WIDE R10, R15, 0x4, R10 ;  /* 0x000000040f0a1825 */ /* 0x002fe200078e020a */
[----:B------:R-:W-:Y:S02]  /*07b0*/  @!P0 IADD3 R17, PT, PT, R20, R21, RZ ;  /* 0x0000001514118210 */ /* 0x000fe40007ffe0ff */
[----:B--2---:R-:W-:Y:S01]  /*07c0*/  @P1 LEA R4, P2, R2, R4, 0x2 ;  /* 0x0000000402041211 */ /* 0x004fe200078410ff */
[----:B------:R-:W-:-:S03]  /*07d0*/  @!P0 IMAD R21, R21, R3, R0 ;  /* 0x0000000315158224 */ /* 0x000fc600078e0200 */
[----:B------:R-:W-:Y:S01]  /*07e0*/  @P1 LEA.HI.X R5, R2, R5, R14, 0x2, P2 ;  /* 0x0000000502051211 */ /* 0x000fe200010f140e */
[----:B------:R-:W-:Y:S01]  /*07f0*/  @P1 IMAD.WIDE R14, R3, 0x4, R10 ;  /* 0x00000004030e1825 */ /* 0x000fe200078e020a */
[----:B------:R-:W4:Y:S03]  /*0800*/  @P1 LDG.E R2, desc[UR4][R10.64] ;  /* 0x000000040a021981 */ /* 0x000f26000c1e1900 */
[----:B---3--:R-:W-:Y:S01]  /*0810*/  @!P0 IMAD.WIDE.U32 R6, R17, 0x4, R6 ;  /* 0x0000000411068825 */ /* 0x008fe200078e0006 */
[----:B------:R-:W2:Y:S04]  /*0820*/  @P1 LDG.E R5, desc[UR4][R4.64+0x4] ;  /* 0x0000040404051981 */ /* 0x000ea8000c1e1900 */
[----:B------:R-:W2:Y:S01]  /*0830*/  @P1 LDG.E R14, desc[UR4][R14.64] ;  /* 0x000000040e0e1981 */ /* 0x000ea2000c1e1900 */
[----:B0-----:R-:W-:-:S03]  /*0840*/  @!P0 IMAD.WIDE R8, R21, 0x4, R8 ;  /* 0x0000000415088825 */ /* 0x001fc600078e0208 */
[----:B------:R-:W3:Y:S04]  /*0850*/  @!P0 LDG.E R7, desc[UR4][R6.64] ;  /* 0x0000000406078981 */ /* 0x000ee8000c1e1900 */
[----:B------:R-:W3:Y:S01]  /*0860*/  @!P0 LDG.E R8, desc[UR4][R8.64] ;  /* 0x0000000408088981 */ /* 0x000ee2000c1e1900 */
[----:B----4-:R-:W-:-:S04]  /*0870*/  @P1 FFMA R2, R13, R2, R24 ;  /* 0x000000020d021223 */ /* 0x010fc80000000018 */
[----:B--2---:R-:W-:-:S04]  /*0880*/  @P1 FFMA R24, R5, R14, R2 ;  /* 0x0000000e05181223 */ /* 0x004fc80000000002 */
[----:B---3--:R-:W-:-:S07]  /*0890*/  @!P0 FFMA R24, R7, R8, R24 ;  /* 0x0000000807188223 */ /* 0x008fce0000000018 */
.L_x_0:
[----:B------:R-:W0:Y:S01]  /*08a0*/  LDC.64 R4, c[0x0][0x390] ;  /* 0x0000e400ff047b82 */ /* 0x000e220000000a00 */
[----:B------:R-:W-:-:S04]  /*08b0*/  IMAD R3, R19, R3, R0 ;  /* 0x0000000313037224 */ /* 0x000fc800078e0200 */
[----:B0-----:R-:W-:-:S05]  /*08c0*/  IMAD.WIDE R2, R3, 0x4, R4 ;  /* 0x0000000403027825 */ /* 0x001fca00078e0204 */
[----:B------:R-:W-:Y:S01]  /*08d0*/  STG.E desc[UR4][R2.64], R24 ;  /* 0x0000001802007986 */ /* 0x000fe2000c101904 */
[----:B------:R-:W-:Y:S05]  /*08e0*/  EXIT ;  /* 0x000000000000794d */ /* 0x000fea0003800000 */
.L_x_4:
[----:B------:R-:W-:-:S00]  /*08f0*/  BRA `(.L_x_4) ;  /* 0xfffffffc00fc7947 */ /* 0x000fc0000383ffff */
[----:B------:R-:W-:-:S00]  /*0900*/  NOP ;  /* 0x0000000000007918 */ /* 0x000fc00000000000 */
[----:B------:R-:W-:-:S00]  /*0910*/  NOP ;  /* 0x0000000000007918 */ /* 0x000fc00000000000 */
[----:B------:R-:W-:-:S00]  /*0920*/  NOP ;  /* 0x0000000000007918 */ /* 0x000fc00000000000 */
[----:B------:R-:W-:-:S00]  /*0930*/  NOP ;  /* 0x0000000000007918 */ /* 0x000fc00000000000 */
[----:B------:R-:W-:-:S00]  /*0940*/  NOP ;  /* 0x0000000000007918 */ /* 0x000fc00000000000 */
[----:B------:R-:W-:-:S00]  /*0950*/  NOP ;  /* 0x0000000000007918 */ /* 0x000fc00000000000 */
[----:B------:R-:W-:-:S00]  /*0960*/  NOP ;  /* 0x0000000000007918 */ /* 0x000fc00000000000 */
[----:B------:R-:W-:-:S00]  /*0970*/  NOP ;  /* 0x0000000000007918 */ /* 0x000fc00000000000 */
.L_x_5:


//--------------------- .nv.shared.reserved.0     --------------------------
	.section	.nv.shared.reserved.0,"aw",@nobits
	.weak		__nv_reservedSMEM_offset_0_alias
	.size		__nv_reservedSMEM_offset_0_alias, 0, 64
	.other		__nv_reservedSMEM_offset_0_alias,@"STO_CUDA_RESERVED_SHARED STV_DEFAULT"
__nv_reservedSMEM_offset_0_alias:
	.zero		0
	.zero		64


//--------------------- .nv.constant0._Z13conv2d_matmulPfS_S_iii --------------------------
	.section	.nv.constant0._Z13conv2d_matmulPfS_S_iii,"a",@progbits
	.sectionflags	@""
	.align	4
.nv.constant0._Z13conv2d_matmulPfS_S_iii:
	.zero		932


//--------------------- SYMBOLS --------------------------

	.type		.nv.reservedSmem.offset0,@object
	.size		.nv.reservedSmem.offset0,0x4
